	.headerflags	@"EF_CUDA_TEXMODE_UNIFIED EF_CUDA_64BIT_ADDRESS EF_CUDA_ACCELERATORS EF_CUDA_SM90 EF_CUDA_VIRTUAL_SM(EF_CUDA_SM90)"
	.elftype	@"ET_EXEC"


//--------------------- .nv.info                  --------------------------
	.section	.nv.info,"",@"SHT_CUDA_INFO"
	.align	4


	//----- nvinfo : EIATTR_REGCOUNT
	.align		4
        /*0000*/ 	.byte	0x04, 0x2f
        /*0002*/ 	.short	(.L_1 - .L_0)
	.align		4
.L_0:
        /*0004*/ 	.word	index@(triton_per_fused_abs_convolution_max_pool2d_with_indices_mean_relu_sub_17)
        /*0008*/ 	.word	0x0000001b


	//----- nvinfo : EIATTR_MIN_STACK_SIZE
	.align		4
.L_1:
        /*000c*/ 	.byte	0x04, 0x12
        /*000e*/ 	.short	(.L_3 - .L_2)
	.align		4
.L_2:
        /*0010*/ 	.word	index@(triton_per_fused_abs_convolution_max_pool2d_with_indices_mean_relu_sub_17)
        /*0014*/ 	.word	0x00000000


	//----- nvinfo : EIATTR_FRAME_SIZE
	.align		4
.L_3:
        /*0018*/ 	.byte	0x04, 0x11
        /*001a*/ 	.short	(.L_5 - .L_4)
	.align		4
.L_4:
        /*001c*/ 	.word	index@(triton_per_fused_abs_convolution_max_pool2d_with_indices_mean_relu_sub_17)
        /*0020*/ 	.word	0x00000000


	//----- nvinfo : EIATTR_MIN_STACK_SIZE
	.align		4
.L_5:
        /*0024*/ 	.byte	0x04, 0x12
        /*0026*/ 	.short	(.L_7 - .L_6)
	.align		4
.L_6:
        /*0028*/ 	.word	index@(triton_per_fused_abs_convolution_max_pool2d_with_indices_mean_relu_sub_17)
        /*002c*/ 	.word	0x00000000
.L_7:


//--------------------- .nv.info.triton_per_fused_abs_convolution_max_pool2d_with_indices_mean_relu_sub_17 --------------------------
	.section	.nv.info.triton_per_fused_abs_convolution_max_pool2d_with_indices_mean_relu_sub_17,"",@"SHT_CUDA_INFO"
	.sectionflags	@""
	.align	4


	//----- nvinfo : EIATTR_CUDA_API_VERSION
	.align		4
        /*0000*/ 	.byte	0x04, 0x37
        /*0002*/ 	.short	(.L_9 - .L_8)
.L_8:
        /*0004*/ 	.word	0x0000007c


	//----- nvinfo : EIATTR_KPARAM_INFO
	.align		4
.L_9:
        /*0008*/ 	.byte	0x04, 0x17
        /*000a*/ 	.short	(.L_11 - .L_10)
.L_10:
        /*000c*/ 	.word	0x00000000
        /*0010*/ 	.short	0x0005
        /*0012*/ 	.short	0x0024
        /*0014*/ 	.byte	0x00, 0xf0, 0x11, 0x00


	//----- nvinfo : EIATTR_KPARAM_INFO
	.align		4
.L_11:
        /*0018*/ 	.byte	0x04, 0x17
        /*001a*/ 	.short	(.L_13 - .L_12)
.L_12:
        /*001c*/ 	.word	0x00000000
        /*0020*/ 	.short	0x0004
        /*0022*/ 	.short	0x0020
        /*0024*/ 	.byte	0x00, 0xf0, 0x11, 0x00


	//----- nvinfo : EIATTR_KPARAM_INFO
	.align		4
.L_13:
        /*0028*/ 	.byte	0x04, 0x17
        /*002a*/ 	.short	(.L_15 - .L_14)
.L_14:
        /*002c*/ 	.word	0x00000000
        /*0030*/ 	.short	0x0003
        /*0032*/ 	.short	0x0018
        /*0034*/ 	.byte	0x00, 0xf4, 0x21, 0x00


	//----- nvinfo : EIATTR_KPARAM_INFO
	.align		4
.L_15:
        /*0038*/ 	.byte	0x04, 0x17
        /*003a*/ 	.short	(.L_17 - .L_16)
.L_16:
        /*003c*/ 	.word	0x00000000
        /*0040*/ 	.short	0x0002
        /*0042*/ 	.short	0x0010
        /*0044*/ 	.byte	0x00, 0xf4, 0x21, 0x00


	//----- nvinfo : EIATTR_KPARAM_INFO
	.align		4
.L_17:
        /*0048*/ 	.byte	0x04, 0x17
        /*004a*/ 	.short	(.L_19 - .L_18)
.L_18:
        /*004c*/ 	.word	0x00000000
        /*0050*/ 	.short	0x0001
        /*0052*/ 	.short	0x0008
        /*0054*/ 	.byte	0x00, 0xf4, 0x21, 0x00


	//----- nvinfo : EIATTR_KPARAM_INFO
	.align		4
.L_19:
        /*0058*/ 	.byte	0x04, 0x17
        /*005a*/ 	.short	(.L_21 - .L_20)
.L_20:
        /*005c*/ 	.word	0x00000000
        /*0060*/ 	.short	0x0000
        /*0062*/ 	.short	0x0000
        /*0064*/ 	.byte	0x00, 0xf4, 0x21, 0x00


	//----- nvinfo : EIATTR_SPARSE_MMA_MASK
	.align		4
.L_21:
        /*0068*/ 	.byte	0x03, 0x50
        /*006a*/ 	.short	0x0000


	//----- nvinfo : EIATTR_MAXREG_COUNT
	.align		4
        /*006c*/ 	.byte	0x03, 0x1b
        /*006e*/ 	.short	0x00ff


	//----- nvinfo : EIATTR_COOP_GROUP_MASK_REGIDS
	.align		4
        /*0070*/ 	.byte	0x04, 0x29
        /*0072*/ 	.short	(.L_23 - .L_22)


	//   ....[0]....
.L_22:
        /*0074*/ 	.word	0xffffffff


	//   ....[1]....
        /*0078*/ 	.word	0xffffffff


	//   ....[2]....
        /*007c*/ 	.word	0xffffffff


	//   ....[3]....
        /*0080*/ 	.word	0xffffffff


	//   ....[4]....
        /*0084*/ 	.word	0xffffffff


	//----- nvinfo : EIATTR_COOP_GROUP_INSTR_OFFSETS
	.align		4
.L_23:
        /*0088*/ 	.byte	0x04, 0x28
        /*008a*/ 	.short	(.L_25 - .L_24)


	//   ....[0]....
.L_24:
        /*008c*/ 	.word	0x000006b0


	//   ....[1]....
        /*0090*/ 	.word	0x000006e0


	//   ....[2]....
        /*0094*/ 	.word	0x000007a0


	//   ....[3]....
        /*0098*/ 	.word	0x000007c0


	//   ....[4]....
        /*009c*/ 	.word	0x000007f0


	//----- nvinfo : EIATTR_EXIT_INSTR_OFFSETS
	.align		4
.L_25:
        /*00a0*/ 	.byte	0x04, 0x1c
        /*00a2*/ 	.short	(.L_27 - .L_26)


	//   ....[0]....
.L_26:
        /*00a4*/ 	.word	0x00000880


	//   ....[1]....
        /*00a8*/ 	.word	0x000008d0


	//----- nvinfo : EIATTR_REQNTID
	.align		4
.L_27:
        /*00ac*/ 	.byte	0x04, 0x10
        /*00ae*/ 	.short	(.L_29 - .L_28)
.L_28:
        /*00b0*/ 	.word	0x00000100
        /*00b4*/ 	.word	0x00000001
        /*00b8*/ 	.word	0x00000001


	//----- nvinfo : EIATTR_CBANK_PARAM_SIZE
	.align		4
.L_29:
        /*00bc*/ 	.byte	0x03, 0x19
        /*00be*/ 	.short	0x0028


	//----- nvinfo : EIATTR_PARAM_CBANK
	.align		4
        /*00c0*/ 	.byte	0x04, 0x0a
        /*00c2*/ 	.short	(.L_31 - .L_30)
	.align		4
.L_30:
        /*00c4*/ 	.word	index@(.nv.constant0.triton_per_fused_abs_convolution_max_pool2d_with_indices_mean_relu_sub_17)
        /*00c8*/ 	.short	0x0210
        /*00ca*/ 	.short	0x0028


	//----- nvinfo : EIATTR_SW_WAR
	.align		4
.L_31:
        /*00cc*/ 	.byte	0x04, 0x36
        /*00ce*/ 	.short	(.L_33 - .L_32)
.L_32:
        /*00d0*/ 	.word	0x00000008
.L_33:


//--------------------- .nv.callgraph             --------------------------
	.section	.nv.callgraph,"",@"SHT_CUDA_CALLGRAPH"
	.align	4
	.sectionentsize	8
	.align		4
        /*0000*/ 	.word	0x00000000
	.align		4
        /*0004*/ 	.word	0xffffffff
	.align		4
        /*0008*/ 	.word	0x00000000
	.align		4
        /*000c*/ 	.word	0xfffffffe
	.align		4
        /*0010*/ 	.word	0x00000000
	.align		4
        /*0014*/ 	.word	0xfffffffd
	.align		4
        /*0018*/ 	.word	0x00000000
	.align		4
        /*001c*/ 	.word	0xfffffffc


//--------------------- .text.triton_per_fused_abs_convolution_max_pool2d_with_indices_mean_relu_sub_17 --------------------------
	.section	.text.triton_per_fused_abs_convolution_max_pool2d_with_indices_mean_relu_sub_17,"ax",@progbits
	.sectionflags	@"SHF_BARRIERS=1"
	.align	128
        .global         triton_per_fused_abs_convolution_max_pool2d_with_indices_mean_relu_sub_17
        .type           triton_per_fused_abs_convolution_max_pool2d_with_indices_mean_relu_sub_17,@function
        .size           triton_per_fused_abs_convolution_max_pool2d_with_indices_mean_relu_sub_17,(.L_x_1 - triton_per_fused_abs_convolution_max_pool2d_with_indices_mean_relu_sub_17)
        .other          triton_per_fused_abs_convolution_max_pool2d_with_indices_mean_relu_sub_17,@"STO_CUDA_ENTRY STV_DEFAULT"
triton_per_fused_abs_convolution_max_pool2d_with_indices_mean_relu_sub_17:
.text.triton_per_fused_abs_convolution_max_pool2d_with_indices_mean_relu_sub_17:
[----:B------:R-:W0:Y:S01]  /*0000*/  LDC R1, c[0x0][0x28] ;  /* 0x00000a00ff017b82 */ /* 0x000e220000000800 */
[----:B------:R-:W1:Y:S07]  /*0010*/  S2R R18, SR_TID.X ;  /* 0x0000000000127919 */ /* 0x000e6e0000002100 */
[----:B------:R-:W2:Y:S01]  /*0020*/  LDC.64 R12, c[0x0][0x218] ;  /* 0x00008600ff0c7b82 */ /* 0x000ea20000000a00 */
[----:B------:R-:W-:Y:S01]  /*0030*/  ULDC.64 UR4, c[0x0][0x218] ;  /* 0x0000860000047ab9 */ /* 0x000fe20000000a00 */
[----:B------:R-:W-:Y:S01]  /*0040*/  ULDC.64 UR8, c[0x0][0x220] ;  /* 0x0000880000087ab9 */ /* 0x000fe20000000a00 */
[----:B------:R-:W3:Y:S01]  /*0050*/  S2R R3, SR_CTAID.X ;  /* 0x0000000000037919 */ /* 0x000ee20000002500 */
[----:B------:R-:W-:Y:S01]  /*0060*/  IMAD.MOV.U32 R10, RZ, RZ, RZ ;  /* 0x000000ffff0a7224 */ /* 0x000fe200078e00ff */
[----:B------:R-:W-:-:S03]  /*0070*/  ULDC.64 UR6, c[0x0][0x208] ;  /* 0x0000820000067ab9 */ /* 0x000fc60000000a00 */
[----:B------:R-:W4:Y:S08]  /*0080*/  LDC.64 R6, c[0x0][0x210] ;  /* 0x00008400ff067b82 */ /* 0x000f300000000a00 */
[----:B------:R-:W5:Y:S01]  /*0090*/  LDC.64 R4, c[0x0][0x220] ;  /* 0x00008800ff047b82 */ /* 0x000f620000000a00 */
[C---:B-1----:R-:W-:Y:S01]  /*00a0*/  LOP3.LUT R8, R18.reuse, 0x7, RZ, 0xc0, !PT ;  /* 0x0000000712087812 */ /* 0x042fe200078ec0ff */
[----:B------:R-:W-:Y:S01]  /*00b0*/  IMAD.SHL.U32 R2, R18, 0x40, RZ ;  /* 0x0000004012027824 */ /* 0x000fe200078e00ff */
[----:B------:R-:W-:-:S03]  /*00c0*/  SHF.R.U32.HI R14, RZ, 0x7, R18 ;  /* 0x00000007ff0e7819 */ /* 0x000fc60000011612 */
[----:B---3--:R-:W-:Y:S01]  /*00d0*/  IMAD R0, R3, 0x8, R8 ;  /* 0x0000000803007824 */ /* 0x008fe200078e0208 */
[----:B------:R-:W-:Y:S02]  /*00e0*/  LOP3.LUT R2, R2, 0x1e00, RZ, 0xc0, !PT ;  /* 0x00001e0002027812 */ /* 0x000fe400078ec0ff */
[----:B------:R-:W-:Y:S02]  /*00f0*/  SGXT.U32 R14, R14, 0x1 ;  /* 0x000000010e0e781a */ /* 0x000fe40000000000 */
[----:B------:R-:W-:Y:S02]  /*0100*/  SHF.R.S32.HI R3, RZ, 0x1f, R0 ;  /* 0x0000001fff037819 */ /* 0x000fe40000011400 */
[----:B------:R-:W-:Y:S02]  /*0110*/  ISETP.GE.AND P0, PT, R0, 0x100, PT ;  /* 0x000001000000780c */ /* 0x000fe40003f06270 */
[----:B------:R-:W-:-:S04]  /*0120*/  LEA.HI R3, R3, R0, RZ, 0x6 ;  /* 0x0000000003037211 */ /* 0x000fc800078f30ff */
[C---:B------:R-:W-:Y:S01]  /*0130*/  LOP3.LUT R11, R3.reuse, 0x1fffffc0, RZ, 0xc0, !PT ;  /* 0x1fffffc0030b7812 */ /* 0x040fe200078ec0ff */
[----:B------:R-:W-:-:S04]  /*0140*/  IMAD.SHL.U32 R3, R3, 0x80, RZ ;  /* 0x0000008003037824 */ /* 0x000fc800078e00ff */
[----:B------:R-:W-:Y:S01]  /*0150*/  IMAD.IADD R11, R0, 0x1, -R11 ;  /* 0x00000001000b7824 */ /* 0x000fe200078e0a0b */
[----:B------:R-:W-:-:S03]  /*0160*/  LOP3.LUT R3, R3, 0xffffe000, RZ, 0xc0, !PT ;  /* 0xffffe00003037812 */ /* 0x000fc600078ec0ff */
[----:B------:R-:W-:-:S05]  /*0170*/  IMAD.SHL.U32 R11, R11, 0x8, RZ ;  /* 0x000000080b0b7824 */ /* 0x000fca00078e00ff */
[----:B------:R-:W-:Y:S02]  /*0180*/  IADD3 R3, R3, R11, R2 ;  /* 0x0000000b03037210 */ /* 0x000fe40007ffe002 */
[-C--:B------:R-:W-:Y:S02]  /*0190*/  LOP3.LUT R15, R11, R14.reuse, RZ, 0xfc, !PT ;  /* 0x0000000e0b0f7212 */ /* 0x080fe400078efcff */
[----:B------:R-:W-:Y:S02]  /*01a0*/  SHF.R.S32.HI R16, RZ, 0x1f, R11 ;  /* 0x0000001fff107819 */ /* 0x000fe4000001140b */
[C---:B------:R-:W-:Y:S01]  /*01b0*/  LEA R2, P1, R15.reuse, UR4, 0x2 ;  /* 0x000000040f027c11 */ /* 0x040fe2000f8210ff */
[----:B--2---:R-:W-:Y:S01]  /*01c0*/  IMAD.WIDE R12, R15, 0x4, R12 ;  /* 0x000000040f0c7825 */ /* 0x004fe200078e020c */
[----:B------:R-:W-:Y:S02]  /*01d0*/  LOP3.LUT R17, R3, R14, RZ, 0xfc, !PT ;  /* 0x0000000e03117212 */ /* 0x000fe400078efcff */
[----:B------:R-:W-:-:S02]  /*01e0*/  SHF.R.S32.HI R14, RZ, 0x1f, R3 ;  /* 0x0000001fff0e7819 */ /* 0x000fc40000011403 */
[----:B------:R-:W-:Y:S01]  /*01f0*/  LEA.HI.X R3, R15, UR5, R16, 0x2, P1 ;  /* 0x000000050f037c11 */ /* 0x000fe200088f1410 */
[----:B------:R-:W-:Y:S01]  /*0200*/  ULDC.64 UR4, c[0x0][0x210] ;  /* 0x0000840000047ab9 */ /* 0x000fe20000000a00 */
[C---:B------:R-:W-:Y:S01]  /*0210*/  SHF.L.U64.HI R16, R17.reuse, 0x2, R14 ;  /* 0x0000000211107819 */ /* 0x040fe2000001020e */
[C---:B----4-:R-:W-:Y:S01]  /*0220*/  IMAD.WIDE R14, R17.reuse, 0x4, R6 ;  /* 0x00000004110e7825 */ /* 0x050fe200078e0206 */
[----:B------:R-:W-:Y:S01]  /*0230*/  CS2R R22, SRZ ;  /* 0x0000000000167805 */ /* 0x000fe2000001ff00 */
[----:B------:R1:W2:Y:S02]  /*0240*/  @!P0 LDG.E.EL R10, desc[UR6][R12.64] ;  /* 0x000000060c0a8981 */ /* 0x0002a4000c2e1900 */
[C---:B------:R-:W-:Y:S02]  /*0250*/  IMAD.SHL.U32 R6, R17.reuse, 0x4, RZ ;  /* 0x0000000411067824 */ /* 0x040fe400078e00ff */
[----:B-----5:R-:W-:Y:S01]  /*0260*/  IMAD.WIDE R20, R17, 0x4, R4 ;  /* 0x0000000411147825 */ /* 0x020fe200078e0204 */
[----:B------:R-:W3:Y:S02]  /*0270*/  @!P0 LDG.E.EL R23, desc[UR6][R2.64+0x8] ;  /* 0x0000080602178981 */ /* 0x000ee4000c2e1900 */
[----:B------:R-:W-:Y:S01]  /*0280*/  IADD3 R4, P1, R6, UR4, RZ ;  /* 0x0000000406047c10 */ /* 0x000fe2000ff3e0ff */
[----:B------:R-:W-:Y:S01]  /*0290*/  IMAD.MOV.U32 R24, RZ, RZ, RZ ;  /* 0x000000ffff187224 */ /* 0x000fe200078e00ff */
[----:B------:R-:W-:Y:S01]  /*02a0*/  IADD3 R6, P2, R6, UR8, RZ ;  /* 0x0000000806067c10 */ /* 0x000fe2000ff5e0ff */
[----:B------:R-:W-:Y:S01]  /*02b0*/  IMAD.MOV.U32 R11, RZ, RZ, RZ ;  /* 0x000000ffff0b7224 */ /* 0x000fe200078e00ff */
[----:B------:R-:W-:Y:S01]  /*02c0*/  IADD3.X R5, R16, UR5, RZ, P1, !PT ;  /* 0x0000000510057c10 */ /* 0x000fe20008ffe4ff */
[----:B------:R-:W-:Y:S01]  /*02d0*/  IMAD.MOV.U32 R19, RZ, RZ, RZ ;  /* 0x000000ffff137224 */ /* 0x000fe200078e00ff */
[----:B------:R-:W-:-:S03]  /*02e0*/  IADD3.X R7, R16, UR9, RZ, P2, !PT ;  /* 0x0000000910077c10 */ /* 0x000fc600097fe4ff */
[----:B------:R-:W4:Y:S04]  /*02f0*/  @!P0 LDG.E.EL R22, desc[UR6][R4.64+0x8] ;  /* 0x0000080604168981 */ /* 0x000f28000c2e1900 */
[----:B------:R-:W5:Y:S01]  /*0300*/  @!P0 LDG.E.EL R24, desc[UR6][R6.64+0x8] ;  /* 0x0000080606188981 */ /* 0x000f62000c2e1900 */
[----:B------:R-:W-:-:S03]  /*0310*/  CS2R R16, SRZ ;  /* 0x0000000000107805 */ /* 0x000fc6000001ff00 */
[----:B------:R1:W5:Y:S04]  /*0320*/  @!P0 LDG.E.EL R11, desc[UR6][R14.64] ;  /* 0x000000060e0b8981 */ /* 0x000368000c2e1900 */
[----:B------:R2:W5:Y:S01]  /*0330*/  @!P0 LDG.E.EL R19, desc[UR6][R20.64] ;  /* 0x0000000614138981 */ /* 0x000562000c2e1900 */
[----:B-1----:R-:W-:-:S03]  /*0340*/  CS2R R12, SRZ ;  /* 0x00000000000c7805 */ /* 0x002fc6000001ff00 */
[----:B------:R-:W5:Y:S01]  /*0350*/  @!P0 LDG.E.EL R16, desc[UR6][R4.64+0x10] ;  /* 0x0000100604108981 */ /* 0x000f62000c2e1900 */
[----:B0-----:R-:W-:-:S03]  /*0360*/  CS2R R14, SRZ ;  /* 0x00000000000e7805 */ /* 0x001fc6000001ff00 */
[----:B------:R-:W5:Y:S04]  /*0370*/  @!P0 LDG.E.EL R17, desc[UR6][R2.64+0x18] ;  /* 0x0000180602118981 */ /* 0x000f68000c2e1900 */
[----:B------:R0:W5:Y:S04]  /*0380*/  @!P0 LDG.E.EL R15, desc[UR6][R2.64+0x10] ;  /* 0x00001006020f8981 */ /* 0x000168000c2e1900 */
[----:B------:R-:W5:Y:S04]  /*0390*/  @!P0 LDG.E.EL R14, desc[UR6][R6.64+0x10] ;  /* 0x00001006060e8981 */ /* 0x000f68000c2e1900 */
[----:B------:R1:W5:Y:S04]  /*03a0*/  @!P0 LDG.E.EL R12, desc[UR6][R4.64+0x18] ;  /* 0x00001806040c8981 */ /* 0x000368000c2e1900 */
[----:B------:R0:W5:Y:S01]  /*03b0*/  @!P0 LDG.E.EL R13, desc[UR6][R6.64+0x18] ;  /* 0x00001806060d8981 */ /* 0x000162000c2e1900 */
[----:B------:R-:W0:Y:S01]  /*03c0*/  S2UR UR5, SR_CgaCtaId ;  /* 0x00000000000579c3 */ /* 0x000e220000008800 */
[----:B------:R-:W-:-:S02]  /*03d0*/  UMOV UR4, 0x400 ;  /* 0x0000040000047882 */ /* 0x000fc40000000000 */
[----:B0-----:R-:W-:Y:S01]  /*03e0*/  UPRMT UR4, UR5, 0x654, UR4 ;  /* 0x0000065405047896 */ /* 0x001fe20008000004 */
[----:B--2---:R-:W-:Y:S02]  /*03f0*/  SEL R20, R10, RZ, !P0 ;  /* 0x000000ff0a147207 */ /* 0x004fe40004000000 */
[----:B---3--:R-:W-:Y:S02]  /*0400*/  SEL R23, R23, RZ, !P0 ;  /* 0x000000ff17177207 */ /* 0x008fe40004000000 */
[----:B----4-:R-:W-:Y:S02]  /*0410*/  SEL R22, R22, RZ, !P0 ;  /* 0x000000ff16167207 */ /* 0x010fe40004000000 */
[----:B-----5:R-:W-:-:S03]  /*0420*/  SEL R24, R24, RZ, !P0 ;  /* 0x000000ff18187207 */ /* 0x020fc60004000000 */
[C---:B------:R-:W-:Y:S01]  /*0430*/  FADD R2, R22.reuse, R23 ;  /* 0x0000001716027221 */ /* 0x040fe20000000000 */
[----:B------:R-:W-:Y:S02]  /*0440*/  FSETP.GEU.AND P1, PT, R22, -R23, PT ;  /* 0x800000171600720b */ /* 0x000fe40003f2e000 */
[----:B------:R-:W-:Y:S01]  /*0450*/  SEL R11, R11, RZ, !P0 ;  /* 0x000000ff0b0b7207 */ /* 0x000fe20004000000 */
[C---:B-1----:R-:W-:Y:S01]  /*0460*/  FADD R4, R23.reuse, R24 ;  /* 0x0000001817047221 */ /* 0x042fe20000000000 */
[----:B------:R-:W-:Y:S02]  /*0470*/  FSETP.GEU.AND P3, PT, R23, -R24, PT ;  /* 0x800000181700720b */ /* 0x000fe40003f6e000 */
[----:B------:R-:W-:Y:S01]  /*0480*/  SEL R19, R19, RZ, !P0 ;  /* 0x000000ff13137207 */ /* 0x000fe20004000000 */
[C---:B------:R-:W-:Y:S01]  /*0490*/  FADD R10, R11.reuse, R20 ;  /* 0x000000140b0a7221 */ /* 0x040fe20000000000 */
[----:B------:R-:W-:Y:S02]  /*04a0*/  FSETP.GEU.AND P2, PT, R11, -R20, PT ;  /* 0x800000140b00720b */ /* 0x000fe40003f4e000 */
[C---:B------:R-:W-:Y:S01]  /*04b0*/  FSETP.GEU.AND P4, PT, R20.reuse, -R19, PT ;  /* 0x800000131400720b */ /* 0x040fe20003f8e000 */
[----:B------:R-:W-:Y:S01]  /*04c0*/  FADD R3, R20, R19 ;  /* 0x0000001314037221 */ /* 0x000fe20000000000 */
[----:B------:R-:W-:-:S02]  /*04d0*/  FSEL R2, R2, RZ, P1 ;  /* 0x000000ff02027208 */ /* 0x000fc40000800000 */
[----:B------:R-:W-:Y:S02]  /*04e0*/  FSEL R5, R4, RZ, P3 ;  /* 0x000000ff04057208 */ /* 0x000fe40001800000 */
[----:B------:R-:W-:Y:S02]  /*04f0*/  SEL R16, R16, RZ, !P0 ;  /* 0x000000ff10107207 */ /* 0x000fe40004000000 */
[----:B------:R-:W-:Y:S02]  /*0500*/  SEL R15, R15, RZ, !P0 ;  /* 0x000000ff0f0f7207 */ /* 0x000fe40004000000 */
[----:B------:R-:W-:Y:S01]  /*0510*/  SEL R14, R14, RZ, !P0 ;  /* 0x000000ff0e0e7207 */ /* 0x000fe20004000000 */
[----:B------:R-:W-:Y:S01]  /*0520*/  FADD R6, R2, -R5 ;  /* 0x8000000502067221 */ /* 0x000fe20000000000 */
[----:B------:R-:W-:Y:S02]  /*0530*/  FSEL R10, R10, RZ, P2 ;  /* 0x000000ff0a0a7208 */ /* 0x000fe40001000000 */
[----:B------:R-:W-:Y:S01]  /*0540*/  FSEL R3, R3, RZ, P4 ;  /* 0x000000ff03037208 */ /* 0x000fe20002000000 */
[----:B------:R-:W-:Y:S01]  /*0550*/  FADD R2, R16, R15 ;  /* 0x0000000f10027221 */ /* 0x000fe20000000000 */
[----:B------:R-:W-:Y:S01]  /*0560*/  SEL R17, R17, RZ, !P0 ;  /* 0x000000ff11117207 */ /* 0x000fe20004000000 */
[----:B------:R-:W-:Y:S01]  /*0570*/  FADD R4, R15, R14 ;  /* 0x0000000e0f047221 */ /* 0x000fe20000000000 */
[----:B------:R-:W-:-:S02]  /*0580*/  SEL R12, R12, RZ, !P0 ;  /* 0x000000ff0c0c7207 */ /* 0x000fc40004000000 */
[----:B------:R-:W-:Y:S02]  /*0590*/  SEL R13, R13, RZ, !P0 ;  /* 0x000000ff0d0d7207 */ /* 0x000fe40004000000 */
[----:B------:R-:W-:Y:S02]  /*05a0*/  FSETP.GEU.AND P1, PT, R16, -R15, PT ;  /* 0x8000000f1000720b */ /* 0x000fe40003f2e000 */
[----:B------:R-:W-:Y:S01]  /*05b0*/  FSETP.GEU.AND P3, PT, R15, -R14, PT ;  /* 0x8000000e0f00720b */ /* 0x000fe20003f6e000 */
[----:B------:R-:W-:Y:S01]  /*05c0*/  FADD R7, R10, -R3 ;  /* 0x800000030a077221 */ /* 0x000fe20000000000 */
[C---:B------:R-:W-:Y:S01]  /*05d0*/  FSETP.GEU.AND P4, PT, R17.reuse, -R13, PT ;  /* 0x8000000d1100720b */ /* 0x040fe20003f8e000 */
[C---:B------:R-:W-:Y:S01]  /*05e0*/  FADD R3, R12.reuse, R17 ;  /* 0x000000110c037221 */ /* 0x040fe20000000000 */
[----:B------:R-:W-:Y:S01]  /*05f0*/  FADD R13, R17, R13 ;  /* 0x0000000d110d7221 */ /* 0x000fe20000000000 */
[----:B------:R-:W-:Y:S02]  /*0600*/  FSETP.GEU.AND P2, PT, R12, -R17, PT ;  /* 0x800000110c00720b */ /* 0x000fe40003f4e000 */
[----:B------:R-:W-:-:S02]  /*0610*/  FSEL R2, R2, RZ, P1 ;  /* 0x000000ff02027208 */ /* 0x000fc40000800000 */
[----:B------:R-:W-:Y:S01]  /*0620*/  FSEL R5, R4, RZ, P3 ;  /* 0x000000ff04057208 */ /* 0x000fe20001800000 */
[----:B------:R-:W-:Y:S01]  /*0630*/  FADD R7, |R6|, |R7| ;  /* 0x4000000706077221 */ /* 0x000fe20000000200 */
[----:B------:R-:W-:Y:S02]  /*0640*/  FSEL R3, R3, RZ, P2 ;  /* 0x000000ff03037208 */ /* 0x000fe40001000000 */
[----:B------:R-:W-:Y:S01]  /*0650*/  FSEL R4, R13, RZ, P4 ;  /* 0x000000ff0d047208 */ /* 0x000fe20002000000 */
[----:B------:R-:W-:-:S04]  /*0660*/  FADD R2, R2, -R5 ;  /* 0x8000000502027221 */ /* 0x000fc80000000000 */
[----:B------:R-:W-:Y:S01]  /*0670*/  FADD R3, R3, -R4 ;  /* 0x8000000403037221 */ /* 0x000fe20000000000 */
[----:B------:R-:W-:-:S04]  /*0680*/  FADD R2, |R2|, R7 ;  /* 0x0000000702027221 */ /* 0x000fc80000000200 */
[----:B------:R-:W-:-:S05]  /*0690*/  FADD R2, |R3|, R2 ;  /* 0x0000000203027221 */ /* 0x000fca0000000200 */
[----:B------:R-:W-:-:S05]  /*06a0*/  FSEL R3, R2, RZ, !P0 ;  /* 0x000000ff02037208 */ /* 0x000fca0004000000 */
[----:B------:R-:W0:Y:S01]  /*06b0*/  SHFL.BFLY PT, R2, R3, 0x10, 0x1f ;  /* 0x0e001f0003027f89 */ /* 0x000e2200000e0000 */
[----:B------:R-:W-:Y:S01]  /*06c0*/  SHF.R.U32.HI R6, RZ, 0x3, R18 ;  /* 0x00000003ff067819 */ /* 0x000fe20000011612 */
[----:B0-----:R-:W-:-:S05]  /*06d0*/  FADD R4, R3, R2 ;  /* 0x0000000203047221 */ /* 0x001fca0000000000 */
[----:B------:R-:W0:Y:S01]  /*06e0*/  SHFL.BFLY PT, R5, R4, 0x8, 0x1f ;  /* 0x0d001f0004057f89 */ /* 0x000e2200000e0000 */
[----:B------:R-:W-:Y:S02]  /*06f0*/  LOP3.LUT R2, R18, 0x1f, RZ, 0xc0, !PT ;  /* 0x0000001f12027812 */ /* 0x000fe400078ec0ff */
[----:B------:R-:W-:Y:S02]  /*0700*/  LOP3.LUT R7, R6, 0x1c, RZ, 0xc0, !PT ;  /* 0x0000001c06077812 */ /* 0x000fe400078ec0ff */
[----:B------:R-:W-:Y:S01]  /*0710*/  ISETP.GE.U32.AND P0, PT, R2, 0x8, PT ;  /* 0x000000080200780c */ /* 0x000fe20003f06070 */
[----:B------:R-:W-:-:S05]  /*0720*/  IMAD.SHL.U32 R6, R8, 0x20, RZ ;  /* 0x0000002008067824 */ /* 0x000fca00078e00ff */
[----:B------:R-:W-:Y:S01]  /*0730*/  LOP3.LUT R3, R6, R7, RZ, 0xfc, !PT ;  /* 0x0000000706037212 */ /* 0x000fe200078efcff */
[----:B0-----:R-:W-:-:S06]  /*0740*/  FADD R12, R4, R5 ;  /* 0x00000005040c7221 */ /* 0x001fcc0000000000 */
[----:B------:R-:W-:Y:S01]  /*0750*/  @!P0 STS [R3+UR4], R12 ;  /* 0x0000000c03008988 */ /* 0x000fe20008000804 */
[----:B------:R-:W-:Y:S01]  /*0760*/  BAR.SYNC.DEFER_BLOCKING 0x0 ;  /* 0x0000000000007b1d */ /* 0x000fe20000010000 */
[C---:B------:R-:W-:Y:S02]  /*0770*/  ISETP.GE.AND P1, PT, R18.reuse, 0x40, PT ;  /* 0x000000401200780c */ /* 0x040fe40003f26270 */
[----:B------:R-:W-:-:S11]  /*0780*/  LEA R4, R18, UR4, 0x2 ;  /* 0x0000000412047c11 */ /* 0x000fd6000f8e10ff */
[----:B------:R-:W0:Y:S04]  /*0790*/  @!P1 LDS R9, [R4] ;  /* 0x0000000004099984 */ /* 0x000e280000000800 */
[----:B0-----:R-:W0:Y:S02]  /*07a0*/  SHFL.BFLY PT, R2, R9, 0x4, 0x1f ;  /* 0x0c801f0009027f89 */ /* 0x001e2400000e0000 */
[----:B0-----:R-:W-:-:S05]  /*07b0*/  FADD R5, R9, R2 ;  /* 0x0000000209057221 */ /* 0x001fca0000000000 */
[----:B------:R-:W0:Y:S01]  /*07c0*/  SHFL.BFLY PT, R2, R5, 0x2, 0x1f ;  /* 0x0c401f0005027f89 */ /* 0x000e2200000e0000 */
[----:B------:R-:W-:Y:S01]  /*07d0*/  ISETP.NE.AND P0, PT, R8, RZ, PT ;  /* 0x000000ff0800720c */ /* 0x000fe20003f05270 */
[----:B0-----:R-:W-:-:S05]  /*07e0*/  FADD R10, R5, R2 ;  /* 0x00000002050a7221 */ /* 0x001fca0000000000 */
[----:B------:R-:W0:Y:S01]  /*07f0*/  SHFL.BFLY PT, R11, R10, 0x1, 0x1f ;  /* 0x0c201f000a0b7f89 */ /* 0x000e2200000e0000 */
[----:B------:R-:W-:Y:S02]  /*0800*/  ISETP.LT.AND P0, PT, R18, 0x40, !P0 ;  /* 0x000000401200780c */ /* 0x000fe40004701270 */
[----:B------:R-:W-:-:S04]  /*0810*/  SHF.R.U32.HI R2, RZ, 0x3, R18 ;  /* 0x00000003ff027819 */ /* 0x000fc80000011612 */
[----:B------:R-:W-:-:S04]  /*0820*/  SGXT.U32 R2, R2, 0x2 ;  /* 0x000000020202781a */ /* 0x000fc80000000000 */
[----:B------:R-:W-:Y:S01]  /*0830*/  LOP3.LUT P1, RZ, R7, R2, RZ, 0xfc, !PT ;  /* 0x0000000207ff7212 */ /* 0x000fe2000782fcff */
[----:B0-----:R-:W-:-:S05]  /*0840*/  FADD R11, R10, R11 ;  /* 0x0000000b0a0b7221 */ /* 0x001fca0000000000 */
[----:B------:R0:W-:Y:S01]  /*0850*/  @P0 STS [R4], R11 ;  /* 0x0000000b04000388 */ /* 0x0001e20000000800 */
[----:B------:R-:W-:Y:S01]  /*0860*/  BAR.SYNC.DEFER_BLOCKING 0x0 ;  /* 0x0000000000007b1d */ /* 0x000fe20000010000 */
[----:B------:R-:W-:-:S13]  /*0870*/  ISETP.LT.AND P1, PT, R0, 0x100, !P1 ;  /* 0x000001000000780c */ /* 0x000fda0004f21270 */
[----:B0-----:R-:W-:Y:S05]  /*0880*/  @!P1 EXIT ;  /* 0x000000000000994d */ /* 0x001fea0003800000 */
[----:B------:R-:W0:Y:S01]  /*0890*/  LDS R5, [R6+UR4] ;  /* 0x0000000406057984 */ /* 0x000e220008000800 */
[----:B------:R-:W1:Y:S02]  /*08a0*/  LDC.64 R2, c[0x0][0x228] ;  /* 0x00008a00ff027b82 */ /* 0x000e640000000a00 */
[----:B-1----:R-:W-:-:S05]  /*08b0*/  IMAD.WIDE R2, R0, 0x4, R2 ;  /* 0x0000000400027825 */ /* 0x002fca00078e0202 */
[----:B0-----:R-:W-:Y:S01]  /*08c0*/  STG.E desc[UR6][R2.64], R5 ;  /* 0x0000000502007986 */ /* 0x001fe2000c101906 */
[----:B------:R-:W-:Y:S05]  /*08d0*/  EXIT ;  /* 0x000000000000794d */ /* 0x000fea0003800000 */
.L_x_0:
[----:B------:R-:W-:-:S00]  /*08e0*/  BRA `(.L_x_0) ;  /* 0xfffffffc00fc7947 */ /* 0x000fc0000383ffff */
[----:B------:R-:W-:-:S00]  /*08f0*/  NOP ;  /* 0x0000000000007918 */ /* 0x000fc00000000000 */
        /* <DEDUP_REMOVED lines=8> */
.L_x_1:


//--------------------- .nv.shared.triton_per_fused_abs_convolution_max_pool2d_with_indices_mean_relu_sub_17 --------------------------
	.section	.nv.shared.triton_per_fused_abs_convolution_max_pool2d_with_indices_mean_relu_sub_17,"aw",@nobits
	.sectionflags	@""
	.align	16
	.zero		1024


//--------------------- .nv.constant0.triton_per_fused_abs_convolution_max_pool2d_with_indices_mean_relu_sub_17 --------------------------
	.section	.nv.constant0.triton_per_fused_abs_convolution_max_pool2d_with_indices_mean_relu_sub_17,"a",@progbits
	.sectionflags	@""
	.align	4
.nv.constant0.triton_per_fused_abs_convolution_max_pool2d_with_indices_mean_relu_sub_17:
	.zero		568
